//
// Generated by NVIDIA NVVM Compiler
//
// Compiler Build ID: CL-36424714
// Cuda compilation tools, release 13.0, V13.0.88
// Based on NVVM 20.0.0
//

.version 9.0
.target sm_100
.address_size 64

	// .globl	_Z18matrixMultiplyBasePfS_S_i
// _ZZ19matrixMultiplyTiledPfS_S_iE5tileA has been demoted
// _ZZ19matrixMultiplyTiledPfS_S_iE5tileB has been demoted

.visible .entry _Z18matrixMultiplyBasePfS_S_i(
	.param .u64 .ptr .align 1 _Z18matrixMultiplyBasePfS_S_i_param_0,
	.param .u64 .ptr .align 1 _Z18matrixMultiplyBasePfS_S_i_param_1,
	.param .u64 .ptr .align 1 _Z18matrixMultiplyBasePfS_S_i_param_2,
	.param .u32 _Z18matrixMultiplyBasePfS_S_i_param_3
)
{
	.reg .pred 	%p<10>;
	.reg .b32 	%r<40>;
	.reg .b32 	%f<67>;
	.reg .b64 	%rd<67>;

	ld.param.u64 	%rd14, [_Z18matrixMultiplyBasePfS_S_i_param_0];
	ld.param.u64 	%rd15, [_Z18matrixMultiplyBasePfS_S_i_param_1];
	ld.param.u32 	%r18, [_Z18matrixMultiplyBasePfS_S_i_param_3];
	cvta.to.global.u64 	%rd1, %rd15;
	cvta.to.global.u64 	%rd2, %rd14;
	mov.u32 	%r19, %ctaid.y;
	mov.u32 	%r20, %ntid.y;
	mov.u32 	%r21, %tid.y;
	mad.lo.s32 	%r1, %r19, %r20, %r21;
	mov.u32 	%r22, %ctaid.x;
	mov.u32 	%r23, %ntid.x;
	mov.u32 	%r24, %tid.x;
	mad.lo.s32 	%r2, %r22, %r23, %r24;
	max.s32 	%r25, %r1, %r2;
	setp.ge.s32 	%p1, %r25, %r18;
	@%p1 bra 	$L__BB0_13;
	mul.lo.s32 	%r3, %r18, %r1;
	and.b32  	%r4, %r18, 7;
	setp.lt.u32 	%p2, %r18, 8;
	mov.f32 	%f66, 0f00000000;
	mov.b32 	%r38, 0;
	@%p2 bra 	$L__BB0_4;
	and.b32  	%r38, %r18, 2147483640;
	neg.s32 	%r36, %r38;
	mul.wide.s32 	%rd16, %r18, 4;
	add.s64 	%rd3, %rd1, %rd16;
	shl.b32 	%r7, %r18, 3;
	mul.wide.s32 	%rd17, %r18, 8;
	add.s64 	%rd4, %rd1, %rd17;
	mul.wide.s32 	%rd18, %r18, 12;
	add.s64 	%rd5, %rd1, %rd18;
	mul.wide.s32 	%rd19, %r18, 16;
	add.s64 	%rd6, %rd1, %rd19;
	mul.wide.s32 	%rd20, %r18, 20;
	add.s64 	%rd7, %rd1, %rd20;
	mul.wide.s32 	%rd21, %r18, 24;
	add.s64 	%rd8, %rd1, %rd21;
	mul.wide.s32 	%rd22, %r18, 28;
	add.s64 	%rd9, %rd1, %rd22;
	mul.wide.u32 	%rd23, %r3, 4;
	add.s64 	%rd24, %rd23, %rd2;
	add.s64 	%rd66, %rd24, 16;
	mov.f32 	%f66, 0f00000000;
	mov.u32 	%r35, %r2;
$L__BB0_3:
	.pragma "nounroll";
	mul.wide.s32 	%rd25, %r35, 4;
	add.s64 	%rd26, %rd3, %rd25;
	add.s64 	%rd27, %rd4, %rd25;
	add.s64 	%rd28, %rd5, %rd25;
	add.s64 	%rd29, %rd6, %rd25;
	add.s64 	%rd30, %rd7, %rd25;
	add.s64 	%rd31, %rd8, %rd25;
	add.s64 	%rd32, %rd9, %rd25;
	add.s64 	%rd33, %rd1, %rd25;
	ld.global.f32 	%f16, [%rd66+-16];
	ld.global.f32 	%f17, [%rd33];
	fma.rn.f32 	%f18, %f16, %f17, %f66;
	ld.global.f32 	%f19, [%rd66+-12];
	ld.global.f32 	%f20, [%rd26];
	fma.rn.f32 	%f21, %f19, %f20, %f18;
	ld.global.f32 	%f22, [%rd66+-8];
	ld.global.f32 	%f23, [%rd27];
	fma.rn.f32 	%f24, %f22, %f23, %f21;
	ld.global.f32 	%f25, [%rd66+-4];
	ld.global.f32 	%f26, [%rd28];
	fma.rn.f32 	%f27, %f25, %f26, %f24;
	ld.global.f32 	%f28, [%rd66];
	ld.global.f32 	%f29, [%rd29];
	fma.rn.f32 	%f30, %f28, %f29, %f27;
	ld.global.f32 	%f31, [%rd66+4];
	ld.global.f32 	%f32, [%rd30];
	fma.rn.f32 	%f33, %f31, %f32, %f30;
	ld.global.f32 	%f34, [%rd66+8];
	ld.global.f32 	%f35, [%rd31];
	fma.rn.f32 	%f36, %f34, %f35, %f33;
	ld.global.f32 	%f37, [%rd66+12];
	ld.global.f32 	%f38, [%rd32];
	fma.rn.f32 	%f66, %f37, %f38, %f36;
	add.s32 	%r36, %r36, 8;
	add.s32 	%r35, %r35, %r7;
	add.s64 	%rd66, %rd66, 32;
	setp.ne.s32 	%p3, %r36, 0;
	@%p3 bra 	$L__BB0_3;
$L__BB0_4:
	setp.eq.s32 	%p4, %r4, 0;
	@%p4 bra 	$L__BB0_12;
	and.b32  	%r13, %r18, 3;
	setp.lt.u32 	%p5, %r4, 4;
	@%p5 bra 	$L__BB0_7;
	add.s32 	%r27, %r38, %r3;
	mul.wide.u32 	%rd34, %r27, 4;
	add.s64 	%rd35, %rd2, %rd34;
	ld.global.f32 	%f40, [%rd35];
	mad.lo.s32 	%r28, %r38, %r18, %r2;
	mul.wide.s32 	%rd36, %r28, 4;
	add.s64 	%rd37, %rd1, %rd36;
	ld.global.f32 	%f41, [%rd37];
	fma.rn.f32 	%f42, %f40, %f41, %f66;
	cvt.u64.u32 	%rd38, %r3;
	cvt.u64.u32 	%rd39, %r38;
	add.s64 	%rd40, %rd39, %rd38;
	shl.b64 	%rd41, %rd40, 2;
	add.s64 	%rd42, %rd2, %rd41;
	ld.global.f32 	%f43, [%rd42+4];
	mul.wide.s32 	%rd43, %r18, 4;
	add.s64 	%rd44, %rd37, %rd43;
	ld.global.f32 	%f44, [%rd44];
	fma.rn.f32 	%f45, %f43, %f44, %f42;
	ld.global.f32 	%f46, [%rd42+8];
	add.s64 	%rd45, %rd44, %rd43;
	ld.global.f32 	%f47, [%rd45];
	fma.rn.f32 	%f48, %f46, %f47, %f45;
	ld.global.f32 	%f49, [%rd42+12];
	add.s64 	%rd46, %rd45, %rd43;
	ld.global.f32 	%f50, [%rd46];
	fma.rn.f32 	%f66, %f49, %f50, %f48;
	add.s32 	%r38, %r38, 4;
$L__BB0_7:
	setp.eq.s32 	%p6, %r13, 0;
	@%p6 bra 	$L__BB0_12;
	setp.eq.s32 	%p7, %r13, 1;
	@%p7 bra 	$L__BB0_10;
	add.s32 	%r29, %r38, %r3;
	mul.wide.u32 	%rd47, %r29, 4;
	add.s64 	%rd48, %rd2, %rd47;
	ld.global.f32 	%f52, [%rd48];
	mad.lo.s32 	%r30, %r38, %r18, %r2;
	mul.wide.s32 	%rd49, %r30, 4;
	add.s64 	%rd50, %rd1, %rd49;
	ld.global.f32 	%f53, [%rd50];
	fma.rn.f32 	%f54, %f52, %f53, %f66;
	cvt.u64.u32 	%rd51, %r3;
	cvt.u64.u32 	%rd52, %r38;
	add.s64 	%rd53, %rd52, %rd51;
	shl.b64 	%rd54, %rd53, 2;
	add.s64 	%rd55, %rd2, %rd54;
	ld.global.f32 	%f55, [%rd55+4];
	mul.wide.s32 	%rd56, %r18, 4;
	add.s64 	%rd57, %rd50, %rd56;
	ld.global.f32 	%f56, [%rd57];
	fma.rn.f32 	%f66, %f55, %f56, %f54;
	add.s32 	%r38, %r38, 2;
$L__BB0_10:
	and.b32  	%r31, %r18, 1;
	setp.eq.b32 	%p8, %r31, 1;
	not.pred 	%p9, %p8;
	@%p9 bra 	$L__BB0_12;
	add.s32 	%r32, %r38, %r3;
	mul.wide.u32 	%rd58, %r32, 4;
	add.s64 	%rd59, %rd2, %rd58;
	ld.global.f32 	%f57, [%rd59];
	mad.lo.s32 	%r33, %r38, %r18, %r2;
	mul.wide.s32 	%rd60, %r33, 4;
	add.s64 	%rd61, %rd1, %rd60;
	ld.global.f32 	%f58, [%rd61];
	fma.rn.f32 	%f66, %f57, %f58, %f66;
$L__BB0_12:
	ld.param.u64 	%rd65, [_Z18matrixMultiplyBasePfS_S_i_param_2];
	add.s32 	%r34, %r3, %r2;
	cvta.to.global.u64 	%rd62, %rd65;
	mul.wide.s32 	%rd63, %r34, 4;
	add.s64 	%rd64, %rd62, %rd63;
	st.global.f32 	[%rd64], %f66;
$L__BB0_13:
	ret;

}
	// .globl	_Z19matrixMultiplyTiledPfS_S_i
.visible .entry _Z19matrixMultiplyTiledPfS_S_i(
	.param .u64 .ptr .align 1 _Z19matrixMultiplyTiledPfS_S_i_param_0,
	.param .u64 .ptr .align 1 _Z19matrixMultiplyTiledPfS_S_i_param_1,
	.param .u64 .ptr .align 1 _Z19matrixMultiplyTiledPfS_S_i_param_2,
	.param .u32 _Z19matrixMultiplyTiledPfS_S_i_param_3
)
{
	.reg .pred 	%p<8>;
	.reg .b32 	%r<43>;
	.reg .b32 	%f<63>;
	.reg .b64 	%rd<13>;
	// demoted variable
	.shared .align 4 .b8 _ZZ19matrixMultiplyTiledPfS_S_iE5tileA[1024];
	// demoted variable
	.shared .align 4 .b8 _ZZ19matrixMultiplyTiledPfS_S_iE5tileB[1024];
	ld.param.u64 	%rd3, [_Z19matrixMultiplyTiledPfS_S_i_param_0];
	ld.param.u64 	%rd4, [_Z19matrixMultiplyTiledPfS_S_i_param_1];
	ld.param.u64 	%rd5, [_Z19matrixMultiplyTiledPfS_S_i_param_2];
	ld.param.u32 	%r24, [_Z19matrixMultiplyTiledPfS_S_i_param_3];
	mov.u32 	%r38, %tid.x;
	mov.u32 	%r40, %tid.y;
	mov.u32 	%r25, %ctaid.y;
	shl.b32 	%r26, %r25, 4;
	add.s32 	%r3, %r26, %r40;
	mov.u32 	%r27, %ctaid.x;
	shl.b32 	%r4, %r27, 4;
	add.s32 	%r5, %r4, %r38;
	setp.lt.s32 	%p1, %r24, 1;
	mov.f32 	%f62, 0f00000000;
	@%p1 bra 	$L__BB1_7;
	add.s32 	%r28, %r24, 15;
	shr.u32 	%r29, %r28, 4;
	shl.b32 	%r30, %r40, 6;
	mov.u32 	%r31, _ZZ19matrixMultiplyTiledPfS_S_iE5tileA;
	add.s32 	%r6, %r31, %r30;
	shl.b32 	%r32, %r38, 2;
	add.s32 	%r7, %r6, %r32;
	mov.u32 	%r33, _ZZ19matrixMultiplyTiledPfS_S_iE5tileB;
	add.s32 	%r9, %r33, %r32;
	add.s32 	%r8, %r9, %r30;
	neg.s32 	%r42, %r29;
	mad.lo.s32 	%r34, %r40, %r24, %r38;
	add.s32 	%r41, %r34, %r4;
	shl.b32 	%r12, %r24, 4;
	mad.lo.s32 	%r39, %r24, %r3, %r38;
	cvta.to.global.u64 	%rd1, %rd3;
	cvta.to.global.u64 	%rd2, %rd4;
	mov.f32 	%f62, 0f00000000;
$L__BB1_2:
	setp.ge.u32 	%p2, %r3, %r24;
	setp.ge.s32 	%p3, %r38, %r24;
	mov.f32 	%f60, 0f00000000;
	or.pred  	%p4, %p2, %p3;
	@%p4 bra 	$L__BB1_4;
	mul.wide.u32 	%rd6, %r39, 4;
	add.s64 	%rd7, %rd1, %rd6;
	ld.global.f32 	%f60, [%rd7];
$L__BB1_4:
	st.shared.f32 	[%r7], %f60;
	mov.f32 	%f61, 0f00000000;
	max.s32 	%r35, %r5, %r40;
	setp.ge.s32 	%p5, %r35, %r24;
	@%p5 bra 	$L__BB1_6;
	mul.wide.s32 	%rd8, %r41, 4;
	add.s64 	%rd9, %rd2, %rd8;
	ld.global.f32 	%f61, [%rd9];
$L__BB1_6:
	st.shared.f32 	[%r8], %f61;
	bar.sync 	0;
	ld.shared.f32 	%f12, [%r6];
	ld.shared.f32 	%f13, [%r9];
	fma.rn.f32 	%f14, %f12, %f13, %f62;
	ld.shared.f32 	%f15, [%r6+4];
	ld.shared.f32 	%f16, [%r9+64];
	fma.rn.f32 	%f17, %f15, %f16, %f14;
	ld.shared.f32 	%f18, [%r6+8];
	ld.shared.f32 	%f19, [%r9+128];
	fma.rn.f32 	%f20, %f18, %f19, %f17;
	ld.shared.f32 	%f21, [%r6+12];
	ld.shared.f32 	%f22, [%r9+192];
	fma.rn.f32 	%f23, %f21, %f22, %f20;
	ld.shared.f32 	%f24, [%r6+16];
	ld.shared.f32 	%f25, [%r9+256];
	fma.rn.f32 	%f26, %f24, %f25, %f23;
	ld.shared.f32 	%f27, [%r6+20];
	ld.shared.f32 	%f28, [%r9+320];
	fma.rn.f32 	%f29, %f27, %f28, %f26;
	ld.shared.f32 	%f30, [%r6+24];
	ld.shared.f32 	%f31, [%r9+384];
	fma.rn.f32 	%f32, %f30, %f31, %f29;
	ld.shared.f32 	%f33, [%r6+28];
	ld.shared.f32 	%f34, [%r9+448];
	fma.rn.f32 	%f35, %f33, %f34, %f32;
	ld.shared.f32 	%f36, [%r6+32];
	ld.shared.f32 	%f37, [%r9+512];
	fma.rn.f32 	%f38, %f36, %f37, %f35;
	ld.shared.f32 	%f39, [%r6+36];
	ld.shared.f32 	%f40, [%r9+576];
	fma.rn.f32 	%f41, %f39, %f40, %f38;
	ld.shared.f32 	%f42, [%r6+40];
	ld.shared.f32 	%f43, [%r9+640];
	fma.rn.f32 	%f44, %f42, %f43, %f41;
	ld.shared.f32 	%f45, [%r6+44];
	ld.shared.f32 	%f46, [%r9+704];
	fma.rn.f32 	%f47, %f45, %f46, %f44;
	ld.shared.f32 	%f48, [%r6+48];
	ld.shared.f32 	%f49, [%r9+768];
	fma.rn.f32 	%f50, %f48, %f49, %f47;
	ld.shared.f32 	%f51, [%r6+52];
	ld.shared.f32 	%f52, [%r9+832];
	fma.rn.f32 	%f53, %f51, %f52, %f50;
	ld.shared.f32 	%f54, [%r6+56];
	ld.shared.f32 	%f55, [%r9+896];
	fma.rn.f32 	%f56, %f54, %f55, %f53;
	ld.shared.f32 	%f57, [%r6+60];
	ld.shared.f32 	%f58, [%r9+960];
	fma.rn.f32 	%f62, %f57, %f58, %f56;
	bar.sync 	0;
	add.s32 	%r42, %r42, 1;
	setp.ne.s32 	%p6, %r42, 0;
	add.s32 	%r41, %r41, %r12;
	add.s32 	%r40, %r40, 16;
	add.s32 	%r39, %r39, 16;
	add.s32 	%r38, %r38, 16;
	@%p6 bra 	$L__BB1_2;
$L__BB1_7:
	max.s32 	%r36, %r3, %r5;
	setp.ge.s32 	%p7, %r36, %r24;
	@%p7 bra 	$L__BB1_9;
	mad.lo.s32 	%r37, %r24, %r3, %r5;
	cvta.to.global.u64 	%rd10, %rd5;
	mul.wide.s32 	%rd11, %r37, 4;
	add.s64 	%rd12, %rd10, %rd11;
	st.global.f32 	[%rd12], %f62;
$L__BB1_9:
	ret;

}


// ===== COMPILED SASS (sm_100) =====

	.target	sm_100

	.elftype	@"ET_EXEC"


//--------------------- .note.nv.tkinfo           --------------------------
	.section	.note.nv.tkinfo,"",@"SHT_NOTE"
	.sectionflags	@"SHF_NOTE_NV_TKINFO"
	.tkinfo
        /*0018*/ 	.word	0x00000002
        /*0030*/ 	.string	""
        /*0030*/ 	.string	"ptxas"
        /*0030*/ 	.string	"Cuda compilation tools, release 13.0, V13.0.88"
        /*0030*/ 	.string	"Build cuda_13.0.r13.0/compiler.36424714_0"
        /*0030*/ 	.string	"-arch sm_100 -m 64 "



//--------------------- .note.nv.cuinfo           --------------------------
	.section	.note.nv.cuinfo,"",@"SHT_NOTE"
	.sectionflags	@"SHF_NOTE_NV_CUINFO"
        /*0018*/ 	.short	0x0002
        /*001a*/ 	.short	0x0064
        /*001c*/ 	.short	0x0082
	.zero		2


//--------------------- .nv.info                  --------------------------
	.section	.nv.info,"",@"SHT_CUDA_INFO"
	.align	4


	//----- nvinfo : EIATTR_REGCOUNT
	.align		4
        /*0000*/ 	.byte	0x04, 0x2f
        /*0002*/ 	.short	(.L_1 - .L_0)
	.align		4
.L_0:
        /*0004*/ 	.word	index@(_Z18matrixMultiplyBasePfS_S_i)
        /*0008*/ 	.word	0x0000001e


	//----- nvinfo : EIATTR_FRAME_SIZE
	.align		4
.L_1:
        /*000c*/ 	.byte	0x04, 0x11
        /*000e*/ 	.short	(.L_3 - .L_2)
	.align		4
.L_2:
        /*0010*/ 	.word	index@(_Z18matrixMultiplyBasePfS_S_i)
        /*0014*/ 	.word	0x00000000


	//----- nvinfo : EIATTR_REGCOUNT
	.align		4
.L_3:
        /*0018*/ 	.byte	0x04, 0x2f
        /*001a*/ 	.short	(.L_5 - .L_4)
	.align		4
.L_4:
        /*001c*/ 	.word	index@(_Z19matrixMultiplyTiledPfS_S_i)
        /*0020*/ 	.word	0x00000020


	//----- nvinfo : EIATTR_FRAME_SIZE
	.align		4
.L_5:
        /*0024*/ 	.byte	0x04, 0x11
        /*0026*/ 	.short	(.L_7 - .L_6)
	.align		4
.L_6:
        /*0028*/ 	.word	index@(_Z19matrixMultiplyTiledPfS_S_i)
        /*002c*/ 	.word	0x00000000


	//----- nvinfo : EIATTR_MIN_STACK_SIZE
	.align		4
.L_7:
        /*0030*/ 	.byte	0x04, 0x12
        /*0032*/ 	.short	(.L_9 - .L_8)
	.align		4
.L_8:
        /*0034*/ 	.word	index@(_Z19matrixMultiplyTiledPfS_S_i)
        /*0038*/ 	.word	0x00000000


	//----- nvinfo : EIATTR_MIN_STACK_SIZE
	.align		4
.L_9:
        /*003c*/ 	.byte	0x04, 0x12
        /*003e*/ 	.short	(.L_11 - .L_10)
	.align		4
.L_10:
        /*0040*/ 	.word	index@(_Z18matrixMultiplyBasePfS_S_i)
        /*0044*/ 	.word	0x00000000
.L_11:


//--------------------- .nv.compat                --------------------------
	.section	.nv.compat,"",@"SHT_CUDA_COMPAT_INFO"
	.align	4
        /*0000*/ 	.byte	0x02, 0x09, 0x00, 0x00, 0x02, 0x02, 0x01, 0x00, 0x02, 0x05, 0x05, 0x00, 0x03, 0x07, 0x01, 0x01
        /*0010*/ 	.byte	0x02, 0x03, 0x00, 0x00, 0x02, 0x06, 0x01, 0x00, 0x04, 0x0b, 0x08, 0x00, 0x09, 0x00, 0x00, 0x00
        /*0020*/ 	.byte	0x00, 0x00, 0x00, 0x00


//--------------------- .nv.info._Z19matrixMultiplyTiledPfS_S_i --------------------------
	.section	.nv.info._Z19matrixMultiplyTiledPfS_S_i,"",@"SHT_CUDA_INFO"
	.sectionflags	@""
	.align	4


	//----- nvinfo : EIATTR_CUDA_API_VERSION
	.align		4
        /*0000*/ 	.byte	0x04, 0x37
        /*0002*/ 	.short	(.L_13 - .L_12)
.L_12:
        /*0004*/ 	.word	0x00000082


	//----- nvinfo : EIATTR_KPARAM_INFO
	.align		4
.L_13:
        /*0008*/ 	.byte	0x04, 0x17
        /*000a*/ 	.short	(.L_15 - .L_14)
.L_14:
        /*000c*/ 	.word	0x00000000
        /*0010*/ 	.short	0x0003
        /*0012*/ 	.short	0x0018
        /*0014*/ 	.byte	0x00, 0xf0, 0x11, 0x00


	//----- nvinfo : EIATTR_KPARAM_INFO
	.align		4
.L_15:
        /*0018*/ 	.byte	0x04, 0x17
        /*001a*/ 	.short	(.L_17 - .L_16)
.L_16:
        /*001c*/ 	.word	0x00000000
        /*0020*/ 	.short	0x0002
        /*0022*/ 	.short	0x0010
        /*0024*/ 	.byte	0x00, 0xf5, 0x21, 0x00


	//----- nvinfo : EIATTR_KPARAM_INFO
	.align		4
.L_17:
        /*0028*/ 	.byte	0x04, 0x17
        /*002a*/ 	.short	(.L_19 - .L_18)
.L_18:
        /*002c*/ 	.word	0x00000000
        /*0030*/ 	.short	0x0001
        /*0032*/ 	.short	0x0008
        /*0034*/ 	.byte	0x00, 0xf5, 0x21, 0x00


	//----- nvinfo : EIATTR_KPARAM_INFO
	.align		4
.L_19:
        /*0038*/ 	.byte	0x04, 0x17
        /*003a*/ 	.short	(.L_21 - .L_20)
.L_20:
        /*003c*/ 	.word	0x00000000
        /*0040*/ 	.short	0x0000
        /*0042*/ 	.short	0x0000
        /*0044*/ 	.byte	0x00, 0xf5, 0x21, 0x00


	//----- nvinfo : EIATTR_SPARSE_MMA_MASK
	.align		4
.L_21:
        /*0048*/ 	.byte	0x03, 0x50
        /*004a*/ 	.short	0x0000


	//----- nvinfo : EIATTR_MAXREG_COUNT
	.align		4
        /*004c*/ 	.byte	0x03, 0x1b
        /*004e*/ 	.short	0x00ff


	//----- nvinfo : EIATTR_NUM_BARRIERS
	.align		4
        /*0050*/ 	.byte	0x02, 0x4c
        /*0052*/ 	.byte	0x01
	.zero		1


	//----- nvinfo : EIATTR_MERCURY_ISA_VERSION
	.align		4
        /*0054*/ 	.byte	0x03, 0x5f
        /*0056*/ 	.short	0x0101


	//----- nvinfo : EIATTR_VRC_CTA_INIT_COUNT
	.align		4
        /*0058*/ 	.byte	0x02, 0x4a
	.zero		1
	.zero		1


	//----- nvinfo : EIATTR_EXIT_INSTR_OFFSETS
	.align		4
        /*005c*/ 	.byte	0x04, 0x1c
        /*005e*/ 	.short	(.L_23 - .L_22)


	//   ....[0]....
.L_22:
        /*0060*/ 	.word	0x000005c0


	//   ....[1]....
        /*0064*/ 	.word	0x00000610


	//----- nvinfo : EIATTR_CBANK_PARAM_SIZE
	.align		4
.L_23:
        /*0068*/ 	.byte	0x03, 0x19
        /*006a*/ 	.short	0x001c


	//----- nvinfo : EIATTR_PARAM_CBANK
	.align		4
        /*006c*/ 	.byte	0x04, 0x0a
        /*006e*/ 	.short	(.L_25 - .L_24)
	.align		4
.L_24:
        /*0070*/ 	.word	index@(.nv.constant0._Z19matrixMultiplyTiledPfS_S_i)
        /*0074*/ 	.short	0x0380
        /*0076*/ 	.short	0x001c


	//----- nvinfo : EIATTR_SW_WAR
	.align		4
.L_25:
        /*0078*/ 	.byte	0x04, 0x36
        /*007a*/ 	.short	(.L_27 - .L_26)
.L_26:
        /*007c*/ 	.word	0x00000008
.L_27:


//--------------------- .nv.info._Z18matrixMultiplyBasePfS_S_i --------------------------
	.section	.nv.info._Z18matrixMultiplyBasePfS_S_i,"",@"SHT_CUDA_INFO"
	.sectionflags	@""
	.align	4


	//----- nvinfo : EIATTR_CUDA_API_VERSION
	.align		4
        /*0000*/ 	.byte	0x04, 0x37
        /*0002*/ 	.short	(.L_29 - .L_28)
.L_28:
        /*0004*/ 	.word	0x00000082


	//----- nvinfo : EIATTR_KPARAM_INFO
	.align		4
.L_29:
        /*0008*/ 	.byte	0x04, 0x17
        /*000a*/ 	.short	(.L_31 - .L_30)
.L_30:
        /*000c*/ 	.word	0x00000000
        /*0010*/ 	.short	0x0003
        /*0012*/ 	.short	0x0018
        /*0014*/ 	.byte	0x00, 0xf0, 0x11, 0x00


	//----- nvinfo : EIATTR_KPARAM_INFO
	.align		4
.L_31:
        /*0018*/ 	.byte	0x04, 0x17
        /*001a*/ 	.short	(.L_33 - .L_32)
.L_32:
        /*001c*/ 	.word	0x00000000
        /*0020*/ 	.short	0x0002
        /*0022*/ 	.short	0x0010
        /*0024*/ 	.byte	0x00, 0xf5, 0x21, 0x00


	//----- nvinfo : EIATTR_KPARAM_INFO
	.align		4
.L_33:
        /*0028*/ 	.byte	0x04, 0x17
        /*002a*/ 	.short	(.L_35 - .L_34)
.L_34:
        /*002c*/ 	.word	0x00000000
        /*0030*/ 	.short	0x0001
        /*0032*/ 	.short	0x0008
        /*0034*/ 	.byte	0x00, 0xf5, 0x21, 0x00


	//----- nvinfo : EIATTR_KPARAM_INFO
	.align		4
.L_35:
        /*0038*/ 	.byte	0x04, 0x17
        /*003a*/ 	.short	(.L_37 - .L_36)
.L_36:
        /*003c*/ 	.word	0x00000000
        /*0040*/ 	.short	0x0000
        /*0042*/ 	.short	0x0000
        /*0044*/ 	.byte	0x00, 0xf5, 0x21, 0x00


	//----- nvinfo : EIATTR_SPARSE_MMA_MASK
	.align		4
.L_37:
        /*0048*/ 	.byte	0x03, 0x50
        /*004a*/ 	.short	0x0000


	//----- nvinfo : EIATTR_MAXREG_COUNT
	.align		4
        /*004c*/ 	.byte	0x03, 0x1b
        /*004e*/ 	.short	0x00ff


	//----- nvinfo : EIATTR_MERCURY_ISA_VERSION
	.align		4
        /*0050*/ 	.byte	0x03, 0x5f
        /*0052*/ 	.short	0x0101


	//----- nvinfo : EIATTR_VRC_CTA_INIT_COUNT
	.align		4
        /*0054*/ 	.byte	0x02, 0x4a
	.zero		1
	.zero		1


	//----- nvinfo : EIATTR_EXIT_INSTR_OFFSETS
	.align		4
        /*0058*/ 	.byte	0x04, 0x1c
        /*005a*/ 	.short	(.L_39 - .L_38)


	//   ....[0]....
.L_38:
        /*005c*/ 	.word	0x000000c0


	//   ....[1]....
        /*0060*/ 	.word	0x00000a90


	//----- nvinfo : EIATTR_CBANK_PARAM_SIZE
	.align		4
.L_39:
        /*0064*/ 	.byte	0x03, 0x19
        /*0066*/ 	.short	0x001c


	//----- nvinfo : EIATTR_PARAM_CBANK
	.align		4
        /*0068*/ 	.byte	0x04, 0x0a
        /*006a*/ 	.short	(.L_41 - .L_40)
	.align		4
.L_40:
        /*006c*/ 	.word	index@(.nv.constant0._Z18matrixMultiplyBasePfS_S_i)
        /*0070*/ 	.short	0x0380
        /*0072*/ 	.short	0x001c


	//----- nvinfo : EIATTR_SW_WAR
	.align		4
.L_41:
        /*0074*/ 	.byte	0x04, 0x36
        /*0076*/ 	.short	(.L_43 - .L_42)
.L_42:
        /*0078*/ 	.word	0x00000008
.L_43:


//--------------------- .nv.callgraph             --------------------------
	.section	.nv.callgraph,"",@"SHT_CUDA_CALLGRAPH"
	.align	4
	.sectionentsize	8
	.align		4
        /*0000*/ 	.word	0x00000000
	.align		4
        /*0004*/ 	.word	0xffffffff
	.align		4
        /*0008*/ 	.word	0x00000000
	.align		4
        /*000c*/ 	.word	0xfffffffe
	.align		4
        /*0010*/ 	.word	0x00000000
	.align		4
        /*0014*/ 	.word	0xfffffffd
	.align		4
        /*0018*/ 	.word	0x00000000
	.align		4
        /*001c*/ 	.word	0xfffffffc


//--------------------- .text._Z19matrixMultiplyTiledPfS_S_i --------------------------
	.section	.text._Z19matrixMultiplyTiledPfS_S_i,"ax",@progbits
	.align	128
        .global         _Z19matrixMultiplyTiledPfS_S_i
        .type           _Z19matrixMultiplyTiledPfS_S_i,@function
        .size           _Z19matrixMultiplyTiledPfS_S_i,(.L_x_8 - _Z19matrixMultiplyTiledPfS_S_i)
        .other          _Z19matrixMultiplyTiledPfS_S_i,@"STO_CUDA_ENTRY STV_DEFAULT"
_Z19matrixMultiplyTiledPfS_S_i:
.text._Z19matrixMultiplyTiledPfS_S_i:
[----:B------:R-:W-:Y:S01]  /*0000*/  LDC R1, c[0x0][0x37c] ;  /* 0x0000df00ff017b82 */ /* 0x000fe20000000800 */
[----:B------:R-:W0:Y:S01]  /*0010*/  LDCU UR4, c[0x0][0x398] ;  /* 0x00007300ff0477ac */ /* 0x000e220008000800 */
[----:B------:R-:W1:Y:S01]  /*0020*/  S2R R3, SR_TID.Y ;  /* 0x0000000000037919 */ /* 0x000e620000002200 */
[----:B------:R-:W-:Y:S01]  /*0030*/  HFMA2 R23, -RZ, RZ, 0, 0 ;  /* 0x00000000ff177431 */ /* 0x000fe200000001ff */
[----:B------:R-:W2:Y:S01]  /*0040*/  LDCU.64 UR8, c[0x0][0x358] ;  /* 0x00006b00ff0877ac */ /* 0x000ea20008000a00 */
[----:B------:R-:W1:Y:S01]  /*0050*/  S2R R2, SR_CTAID.Y ;  /* 0x0000000000027919 */ /* 0x000e620000002600 */
[----:B------:R-:W3:Y:S01]  /*0060*/  S2R R17, SR_TID.X ;  /* 0x0000000000117919 */ /* 0x000ee20000002100 */
[----:B------:R-:W3:Y:S01]  /*0070*/  S2R R8, SR_CTAID.X ;  /* 0x0000000000087919 */ /* 0x000ee20000002500 */
[----:B0-----:R-:W-:-:S04]  /*0080*/  MOV R0, UR4 ;  /* 0x0000000400007c02 */ /* 0x001fc80008000f00 */
[----:B------:R-:W-:Y:S02]  /*0090*/  ISETP.GE.AND P0, PT, R0, 0x1, PT ;  /* 0x000000010000780c */ /* 0x000fe40003f06270 */
[----:B-1----:R-:W-:Y:S02]  /*00a0*/  LEA R5, R2, R3, 0x4 ;  /* 0x0000000302057211 */ /* 0x002fe400078e20ff */
[----:B---3--:R-:W-:-:S09]  /*00b0*/  LEA R2, R8, R17, 0x4 ;  /* 0x0000001108027211 */ /* 0x008fd200078e20ff */
[----:B--2---:R-:W-:Y:S05]  /*00c0*/  @!P0 BRA `(.L_x_0) ;  /* 0x0000000400348947 */ /* 0x004fea0003800000 */
[----:B------:R-:W0:Y:S01]  /*00d0*/  S2UR UR6, SR_CgaCtaId ;  /* 0x00000000000679c3 */ /* 0x000e220000008800 */
[----:B------:R-:W-:Y:S01]  /*00e0*/  UMOV UR4, 0x400 ;  /* 0x0000040000047882 */ /* 0x000fe20000000000 */
[----:B------:R-:W-:Y:S01]  /*00f0*/  IADD3 R6, PT, PT, R0, 0xf, RZ ;  /* 0x0000000f00067810 */ /* 0x000fe20007ffe0ff */
[----:B------:R-:W-:Y:S01]  /*0100*/  UIADD3 UR5, UPT, UPT, UR4, 0x400, URZ ;  /* 0x0000040004057890 */ /* 0x000fe2000fffe0ff */
[-C--:B------:R-:W-:Y:S01]  /*0110*/  IMAD R7, R3, R0.reuse, R17 ;  /* 0x0000000003077224 */ /* 0x080fe200078e0211 */
[----:B------:R-:W-:Y:S02]  /*0120*/  MOV R23, RZ ;  /* 0x000000ff00177202 */ /* 0x000fe40000000f00 */
[----:B------:R-:W-:Y:S01]  /*0130*/  SHF.R.U32.HI R20, RZ, 0x4, R6 ;  /* 0x00000004ff147819 */ /* 0x000fe20000011606 */
[----:B------:R-:W1:Y:S01]  /*0140*/  LDC R4, c[0x0][0x398] ;  /* 0x0000e600ff047b82 */ /* 0x000e620000000800 */
[----:B------:R-:W-:Y:S02]  /*0150*/  IMAD R7, R8, 0x10, R7 ;  /* 0x0000001008077824 */ /* 0x000fe400078e0207 */
[----:B------:R-:W-:Y:S01]  /*0160*/  IMAD R6, R5, R0, R17 ;  /* 0x0000000005067224 */ /* 0x000fe200078e0211 */
[----:B------:R-:W-:Y:S01]  /*0170*/  IADD3 R20, PT, PT, -R20, RZ, RZ ;  /* 0x000000ff14147210 */ /* 0x000fe20007ffe1ff */
[----:B0-----:R-:W-:-:S02]  /*0180*/  ULEA UR5, UR6, UR5, 0x18 ;  /* 0x0000000506057291 */ /* 0x001fc4000f8ec0ff */
[----:B------:R-:W-:-:S04]  /*0190*/  ULEA UR4, UR6, UR4, 0x18 ;  /* 0x0000000406047291 */ /* 0x000fc8000f8ec0ff */
[----:B------:R-:W-:Y:S02]  /*01a0*/  LEA R18, R17, UR5, 0x2 ;  /* 0x0000000511127c11 */ /* 0x000fe4000f8e10ff */
[----:B------:R-:W-:-:S03]  /*01b0*/  LEA R16, R3, UR4, 0x6 ;  /* 0x0000000403107c11 */ /* 0x000fc6000f8e30ff */
[----:B------:R-:W-:Y:S01]  /*01c0*/  IMAD R19, R3, 0x40, R18 ;  /* 0x0000004003137824 */ /* 0x000fe200078e0212 */
[----:B------:R-:W-:-:S07]  /*01d0*/  LEA R21, R17, R16, 0x2 ;  /* 0x0000001011157211 */ /* 0x000fce00078e10ff */
.L_x_1:
[----:B-1----:R-:W-:Y:S01]  /*01e0*/  MOV R0, R4 ;  /* 0x0000000400007202 */ /* 0x002fe20000000f00 */
[----:B------:R-:W-:Y:S01]  /*01f0*/  HFMA2 R22, -RZ, RZ, 0, 0 ;  /* 0x00000000ff167431 */ /* 0x000fe200000001ff */
[----:B------:R-:W-:Y:S02]  /*0200*/  VIMNMX R9, PT, PT, R2, R3, !PT ;  /* 0x0000000302097248 */ /* 0x000fe40007fe0100 */
[-C--:B------:R-:W-:Y:S02]  /*0210*/  ISETP.GE.AND P0, PT, R17, R0.reuse, PT ;  /* 0x000000001100720c */ /* 0x080fe40003f06270 */
[-C--:B------:R-:W-:Y:S02]  /*0220*/  ISETP.GE.AND P1, PT, R9, R0.reuse, PT ;  /* 0x000000000900720c */ /* 0x080fe40003f26270 */
[----:B------:R-:W-:Y:S02]  /*0230*/  ISETP.GE.U32.OR P0, PT, R5, R0, P0 ;  /* 0x000000000500720c */ /* 0x000fe40000706470 */
[----:B------:R-:W-:-:S09]  /*0240*/  MOV R26, RZ ;  /* 0x000000ff001a7202 */ /* 0x000fd20000000f00 */
[----:B------:R-:W0:Y:S08]  /*0250*/  @!P1 LDC.64 R8, c[0x0][0x388] ;  /* 0x0000e200ff089b82 */ /* 0x000e300000000a00 */
[----:B------:R-:W1:Y:S01]  /*0260*/  @!P0 LDC.64 R10, c[0x0][0x380] ;  /* 0x0000e000ff0a8b82 */ /* 0x000e620000000a00 */
[----:B0-----:R-:W-:-:S05]  /*0270*/  @!P1 IMAD.WIDE R8, R7, 0x4, R8 ;  /* 0x0000000407089825 */ /* 0x001fca00078e0208 */
[----:B------:R-:W2:Y:S01]  /*0280*/  @!P1 LDG.E R26, desc[UR8][R8.64] ;  /* 0x00000008081a9981 */ /* 0x000ea2000c1e1900 */
[----:B-1----:R-:W-:-:S05]  /*0290*/  @!P0 IMAD.WIDE.U32 R10, R6, 0x4, R10 ;  /* 0x00000004060a8825 */ /* 0x002fca00078e000a */
[----:B------:R-:W3:Y:S01]  /*02a0*/  @!P0 LDG.E R22, desc[UR8][R10.64] ;  /* 0x000000080a168981 */ /* 0x000ee2000c1e1900 */
[----:B------:R-:W-:-:S05]  /*02b0*/  VIADD R20, R20, 0x1 ;  /* 0x0000000114147836 */ /* 0x000fca0000000000 */
[----:B------:R-:W-:Y:S02]  /*02c0*/  ISETP.NE.AND P0, PT, R20, RZ, PT ;  /* 0x000000ff1400720c */ /* 0x000fe40003f05270 */
[----:B------:R-:W-:Y:S02]  /*02d0*/  IADD3 R3, PT, PT, R3, 0x10, RZ ;  /* 0x0000001003037810 */ /* 0x000fe40007ffe0ff */
[----:B------:R-:W-:Y:S02]  /*02e0*/  IADD3 R17, PT, PT, R17, 0x10, RZ ;  /* 0x0000001011117810 */ /* 0x000fe40007ffe0ff */
[----:B------:R-:W-:Y:S02]  /*02f0*/  LEA R7, R0, R7, 0x4 ;  /* 0x0000000700077211 */ /* 0x000fe400078e20ff */
[----:B------:R-:W-:Y:S01]  /*0300*/  IADD3 R6, PT, PT, R6, 0x10, RZ ;  /* 0x0000001006067810 */ /* 0x000fe20007ffe0ff */
[----:B---3--:R-:W-:Y:S04]  /*0310*/  STS [R21], R22 ;  /* 0x0000001615007388 */ /* 0x008fe80000000800 */
[----:B--2---:R-:W-:Y:S01]  /*0320*/  STS [R19], R26 ;  /* 0x0000001a13007388 */ /* 0x004fe20000000800 */
[----:B------:R-:W-:Y:S06]  /*0330*/  BAR.SYNC.DEFER_BLOCKING 0x0 ;  /* 0x0000000000007b1d */ /* 0x000fec0000010000 */
[----:B------:R-:W-:Y:S04]  /*0340*/  LDS R27, [R18] ;  /* 0x00000000121b7984 */ /* 0x000fe80000000800 */
[----:B------:R-:W0:Y:S04]  /*0350*/  LDS.128 R12, [R16] ;  /* 0x00000000100c7984 */ /* 0x000e280000000c00 */
[----:B------:R-:W1:Y:S04]  /*0360*/  LDS R29, [R18+0x40] ;  /* 0x00004000121d7984 */ /* 0x000e680000000800 */
[----:B------:R-:W2:Y:S04]  /*0370*/  LDS R25, [R18+0x80] ;  /* 0x0000800012197984 */ /* 0x000ea80000000800 */
[----:B------:R-:W3:Y:S04]  /*0380*/  LDS R24, [R18+0xc0] ;  /* 0x0000c00012187984 */ /* 0x000ee80000000800 */
[----:B------:R-:W-:Y:S04]  /*0390*/  LDS.128 R8, [R16+0x10] ;  /* 0x0000100010087984 */ /* 0x000fe80000000c00 */
[----:B------:R-:W-:Y:S04]  /*03a0*/  LDS R22, [R18+0x140] ;  /* 0x0001400012167984 */ /* 0x000fe80000000800 */
[----:B------:R-:W-:Y:S01]  /*03b0*/  LDS R26, [R18+0x1c0] ;  /* 0x0001c000121a7984 */ /* 0x000fe20000000800 */
[----:B0-----:R-:W-:-:S03]  /*03c0*/  FFMA R12, R12, R27, R23 ;  /* 0x0000001b0c0c7223 */ /* 0x001fc60000000017 */
[----:B------:R-:W0:Y:S01]  /*03d0*/  LDS R23, [R18+0x100] ;  /* 0x0001000012177984 */ /* 0x000e220000000800 */
[----:B-1----:R-:W-:-:S03]  /*03e0*/  FFMA R12, R29, R13, R12 ;  /* 0x0000000d1d0c7223 */ /* 0x002fc6000000000c */
[----:B------:R-:W-:Y:S01]  /*03f0*/  LDS R27, [R18+0x200] ;  /* 0x00020000121b7984 */ /* 0x000fe20000000800 */
[----:B--2---:R-:W-:-:S03]  /*0400*/  FFMA R13, R25, R14, R12 ;  /* 0x0000000e190d7223 */ /* 0x004fc6000000000c */
[----:B------:R-:W1:Y:S01]  /*0410*/  LDS R25, [R18+0x180] ;  /* 0x0001800012197984 */ /* 0x000e620000000800 */
[----:B---3--:R-:W-:-:S03]  /*0420*/  FFMA R13, R24, R15, R13 ;  /* 0x0000000f180d7223 */ /* 0x008fc6000000000d */
[----:B------:R-:W-:Y:S01]  /*0430*/  LDS R24, [R18+0x240] ;  /* 0x0002400012187984 */ /* 0x000fe20000000800 */
[----:B0-----:R-:W-:-:S03]  /*0440*/  FFMA R23, R8, R23, R13 ;  /* 0x0000001708177223 */ /* 0x001fc6000000000d */
[----:B------:R-:W0:Y:S01]  /*0450*/  LDS.128 R12, [R16+0x20] ;  /* 0x00002000100c7984 */ /* 0x000e220000000c00 */
[----:B------:R-:W-:-:S03]  /*0460*/  FFMA R22, R22, R9, R23 ;  /* 0x0000000916167223 */ /* 0x000fc60000000017 */
[----:B------:R-:W2:Y:S01]  /*0470*/  LDS R23, [R18+0x280] ;  /* 0x0002800012177984 */ /* 0x000ea20000000800 */
[----:B-1----:R-:W-:-:S03]  /*0480*/  FFMA R25, R25, R10, R22 ;  /* 0x0000000a19197223 */ /* 0x002fc60000000016 */
[----:B------:R-:W1:Y:S01]  /*0490*/  LDS R22, [R18+0x2c0] ;  /* 0x0002c00012167984 */ /* 0x000e620000000800 */
[----:B------:R-:W-:-:S03]  /*04a0*/  FFMA R11, R26, R11, R25 ;  /* 0x0000000b1a0b7223 */ /* 0x000fc60000000019 */
[----:B------:R-:W-:Y:S01]  /*04b0*/  LDS R25, [R18+0x300] ;  /* 0x0003000012197984 */ /* 0x000fe20000000800 */
[----:B0-----:R-:W-:-:S03]  /*04c0*/  FFMA R27, R12, R27, R11 ;  /* 0x0000001b0c1b7223 */ /* 0x001fc6000000000b */
[----:B------:R-:W0:Y:S01]  /*04d0*/  LDS.128 R8, [R16+0x30] ;  /* 0x0000300010087984 */ /* 0x000e220000000c00 */
[----:B------:R-:W-:-:S03]  /*04e0*/  FFMA R24, R24, R13, R27 ;  /* 0x0000000d18187223 */ /* 0x000fc6000000001b */
[----:B------:R-:W3:Y:S04]  /*04f0*/  LDS R27, [R18+0x340] ;  /* 0x00034000121b7984 */ /* 0x000ee80000000800 */
[----:B------:R-:W4:Y:S04]  /*0500*/  LDS R13, [R18+0x380] ;  /* 0x00038000120d7984 */ /* 0x000f280000000800 */
[----:B------:R-:W5:Y:S01]  /*0510*/  LDS R12, [R18+0x3c0] ;  /* 0x0003c000120c7984 */ /* 0x000f620000000800 */
[----:B--2---:R-:W-:-:S04]  /*0520*/  FFMA R23, R23, R14, R24 ;  /* 0x0000000e17177223 */ /* 0x004fc80000000018 */
[----:B-1----:R-:W-:-:S04]  /*0530*/  FFMA R15, R22, R15, R23 ;  /* 0x0000000f160f7223 */ /* 0x002fc80000000017 */
[----:B0-----:R-:W-:-:S04]  /*0540*/  FFMA R8, R8, R25, R15 ;  /* 0x0000001908087223 */ /* 0x001fc8000000000f */
[----:B---3--:R-:W-:-:S04]  /*0550*/  FFMA R8, R27, R9, R8 ;  /* 0x000000091b087223 */ /* 0x008fc80000000008 */
[----:B----4-:R-:W-:-:S04]  /*0560*/  FFMA R13, R13, R10, R8 ;  /* 0x0000000a0d0d7223 */ /* 0x010fc80000000008 */
[----:B-----5:R-:W-:Y:S01]  /*0570*/  FFMA R23, R12, R11, R13 ;  /* 0x0000000b0c177223 */ /* 0x020fe2000000000d */
[----:B------:R-:W-:Y:S06]  /*0580*/  BAR.SYNC.DEFER_BLOCKING 0x0 ;  /* 0x0000000000007b1d */ /* 0x000fec0000010000 */
[----:B------:R-:W-:Y:S05]  /*0590*/  @P0 BRA `(.L_x_1) ;  /* 0xfffffffc00100947 */ /* 0x000fea000383ffff */
.L_x_0:
[----:B------:R-:W-:-:S04]  /*05a0*/  VIMNMX R3, PT, PT, R5, R2, !PT ;  /* 0x0000000205037248 */ /* 0x000fc80007fe0100 */
[----:B------:R-:W-:-:S13]  /*05b0*/  ISETP.GE.AND P0, PT, R3, R0, PT ;  /* 0x000000000300720c */ /* 0x000fda0003f06270 */
[----:B------:R-:W-:Y:S05]  /*05c0*/  @P0 EXIT ;  /* 0x000000000000094d */ /* 0x000fea0003800000 */
[----:B------:R-:W0:Y:S01]  /*05d0*/  LDC.64 R6, c[0x0][0x390] ;  /* 0x0000e400ff067b82 */ /* 0x000e220000000a00 */
[----:B------:R-:W-:-:S04]  /*05e0*/  IMAD R3, R5, R0, R2 ;  /* 0x0000000005037224 */ /* 0x000fc800078e0202 */
[----:B0-----:R-:W-:-:S05]  /*05f0*/  IMAD.WIDE R2, R3, 0x4, R6 ;  /* 0x0000000403027825 */ /* 0x001fca00078e0206 */
[----:B------:R-:W-:Y:S01]  /*0600*/  STG.E desc[UR8][R2.64], R23 ;  /* 0x0000001702007986 */ /* 0x000fe2000c101908 */
[----:B------:R-:W-:Y:S05]  /*0610*/  EXIT ;  /* 0x000000000000794d */ /* 0x000fea0003800000 */
.L_x_2:
[----:B------:R-:W-:-:S00]  /*0620*/  BRA `(.L_x_2) ;  /* 0xfffffffc00fc7947 */ /* 0x000fc0000383ffff */
[----:B------:R-:W-:-:S00]  /*0630*/  NOP ;  /* 0x0000000000007918 */ /* 0x000fc00000000000 */
        /* <DEDUP_REMOVED lines=12> */
.L_x_8:


//--------------------- .text._Z18matrixMultiplyBasePfS_S_i --------------------------
	.section	.text._Z18matrixMultiplyBasePfS_S_i,"ax",@progbits
	.align	128
        .global         _Z18matrixMultiplyBasePfS_S_i
        .type           _Z18matrixMultiplyBasePfS_S_i,@function
        .size           _Z18matrixMultiplyBasePfS_S_i,(.L_x_9 - _Z18matrixMultiplyBasePfS_S_i)
        .other          _Z18matrixMultiplyBasePfS_S_i,@"STO_CUDA_ENTRY STV_DEFAULT"
_Z18matrixMultiplyBasePfS_S_i:
.text._Z18matrixMultiplyBasePfS_S_i:
[----:B------:R-:W-:Y:S01]  /*0000*/  LDC R1, c[0x0][0x37c] ;  /* 0x0000df00ff017b82 */ /* 0x000fe20000000800 */
[----:B------:R-:W0:Y:S07]  /*0010*/  S2R R0, SR_TID.Y ;  /* 0x0000000000007919 */ /* 0x000e2e0000002200 */
[----:B------:R-:W0:Y:S01]  /*0020*/  S2UR UR4, SR_CTAID.Y ;  /* 0x00000000000479c3 */ /* 0x000e220000002600 */
[----:B------:R-:W1:Y:S01]  /*0030*/  LDCU UR20, c[0x0][0x398] ;  /* 0x00007300ff1477ac */ /* 0x000e620008000800 */
[----:B------:R-:W2:Y:S06]  /*0040*/  S2R R3, SR_TID.X ;  /* 0x0000000000037919 */ /* 0x000eac0000002100 */
[----:B------:R-:W0:Y:S08]  /*0050*/  LDC R13, c[0x0][0x364] ;  /* 0x0000d900ff0d7b82 */ /* 0x000e300000000800 */
[----:B------:R-:W2:Y:S08]  /*0060*/  S2UR UR5, SR_CTAID.X ;  /* 0x00000000000579c3 */ /* 0x000eb00000002500 */
[----:B------:R-:W2:Y:S01]  /*0070*/  LDC R2, c[0x0][0x360] ;  /* 0x0000d800ff027b82 */ /* 0x000ea20000000800 */
[----:B0-----:R-:W-:-:S02]  /*0080*/  IMAD R13, R13, UR4, R0 ;  /* 0x000000040d0d7c24 */ /* 0x001fc4000f8e0200 */
[----:B--2---:R-:W-:-:S05]  /*0090*/  IMAD R0, R2, UR5, R3 ;  /* 0x0000000502007c24 */ /* 0x004fca000f8e0203 */
[----:B------:R-:W-:-:S04]  /*00a0*/  VIMNMX R2, PT, PT, R13, R0, !PT ;  /* 0x000000000d027248 */ /* 0x000fc80007fe0100 */
[----:B-1----:R-:W-:-:S13]  /*00b0*/  ISETP.GE.AND P0, PT, R2, UR20, PT ;  /* 0x0000001402007c0c */ /* 0x002fda000bf06270 */
[----:B------:R-:W-:Y:S05]  /*00c0*/  @P0 EXIT ;  /* 0x000000000000094d */ /* 0x000fea0003800000 */
[----:B------:R-:W-:Y:S01]  /*00d0*/  UISETP.GE.U32.AND UP0, UPT, UR20, 0x8, UPT ;  /* 0x000000081400788c */ /* 0x000fe2000bf06070 */
[----:B------:R-:W-:Y:S02]  /*00e0*/  HFMA2 R12, -RZ, RZ, 0, 0 ;  /* 0x00000000ff0c7431 */ /* 0x000fe400000001ff */
[----:B------:R-:W-:Y:S01]  /*00f0*/  IMAD R13, R13, UR20, RZ ;  /* 0x000000140d0d7c24 */ /* 0x000fe2000f8e02ff */
[----:B------:R-:W-:Y:S01]  /*0100*/  UMOV UR4, URZ ;  /* 0x000000ff00047c82 */ /* 0x000fe20008000000 */
[----:B------:R-:W0:Y:S04]  /*0110*/  LDCU.64 UR18, c[0x0][0x358] ;  /* 0x00006b00ff1277ac */ /* 0x000e280008000a00 */
[----:B------:R-:W-:Y:S05]  /*0120*/  BRA.U !UP0, `(.L_x_3) ;  /* 0x0000000508047547 */ /* 0x000fea000b800000 */
[----:B------:R-:W1:Y:S01]  /*0130*/  LDCU.128 UR24, c[0x0][0x380] ;  /* 0x00007000ff1877ac */ /* 0x000e620008000c00 */
[----:B------:R-:W-:Y:S02]  /*0140*/  MOV R12, RZ ;  /* 0x000000ff000c7202 */ /* 0x000fe40000000f00 */
[----:B------:R-:W-:Y:S01]  /*0150*/  MOV R14, R0 ;  /* 0x00000000000e7202 */ /* 0x000fe20000000f00 */
[----:B------:R-:W-:-:S04]  /*0160*/  ULOP3.LUT UR4, UR20, 0x7ffffff8, URZ, 0xc0, !UPT ;  /* 0x7ffffff814047892 */ /* 0x000fc8000f8ec0ff */
[----:B------:R-:W-:Y:S01]  /*0170*/  UIADD3 UR5, UPT, UPT, -UR4, URZ, URZ ;  /* 0x000000ff04057290 */ /* 0x000fe2000fffe1ff */
[----:B-1----:R-:W-:Y:S01]  /*0180*/  MOV R2, UR24 ;  /* 0x0000001800027c02 */ /* 0x002fe20008000f00 */
[----:B------:R-:W-:Y:S01]  /*0190*/  UIMAD.WIDE UR6, UR20, 0x8, UR26 ;  /* 0x00000008140678a5 */ /* 0x000fe2000f8e021a */
[----:B------:R-:W-:Y:S01]  /*01a0*/  MOV R3, UR25 ;  /* 0x0000001900037c02 */ /* 0x000fe20008000f00 */
[----:B------:R-:W-:Y:S02]  /*01b0*/  UIMAD.WIDE UR8, UR20, 0xc, UR26 ;  /* 0x0000000c140878a5 */ /* 0x000fe4000f8e021a */
[----:B------:R-:W-:Y:S01]  /*01c0*/  UIMAD.WIDE UR10, UR20, 0x10, UR26 ;  /* 0x00000010140a78a5 */ /* 0x000fe2000f8e021a */
[----:B------:R-:W-:Y:S01]  /*01d0*/  IMAD.WIDE.U32 R2, R13, 0x4, R2 ;  /* 0x000000040d027825 */ /* 0x000fe200078e0002 */
[----:B------:R-:W-:Y:S02]  /*01e0*/  UIMAD.WIDE UR12, UR20, 0x14, UR26 ;  /* 0x00000014140c78a5 */ /* 0x000fe4000f8e021a */
[----:B------:R-:W-:Y:S01]  /*01f0*/  UIMAD.WIDE UR14, UR20, 0x18, UR26 ;  /* 0x00000018140e78a5 */ /* 0x000fe2000f8e021a */
[----:B------:R-:W-:Y:S01]  /*0200*/  IADD3 R2, P0, PT, R2, 0x10, RZ ;  /* 0x0000001002027810 */ /* 0x000fe20007f1e0ff */
[----:B------:R-:W-:-:S03]  /*0210*/  UIMAD.WIDE UR16, UR20, 0x1c, UR26 ;  /* 0x0000001c141078a5 */ /* 0x000fc6000f8e021a */
[----:B------:R-:W-:-:S09]  /*0220*/  IADD3.X R3, PT, PT, RZ, R3, RZ, P0, !PT ;  /* 0x00000003ff037210 */ /* 0x000fd200007fe4ff */
.L_x_4:
[----:B------:R-:W-:Y:S01]  /*0230*/  UIMAD.WIDE UR22, UR20, 0x4, UR26 ;  /* 0x00000004141678a5 */ /* 0x000fe2000f8e021a */
[----:B------:R-:W-:Y:S02]  /*0240*/  IMAD.MOV.U32 R23, RZ, RZ, 0x4 ;  /* 0x00000004ff177424 */ /* 0x000fe400078e00ff */
[----:B------:R-:W-:Y:S01]  /*0250*/  HFMA2 R11, -RZ, RZ, 0, 2.384185791015625e-07 ;  /* 0x00000004ff0b7431 */ /* 0x000fe200000001ff */
[----:B------:R-:W-:Y:S01]  /*0260*/  MOV R25, 0x4 ;  /* 0x0000000400197802 */ /* 0x000fe20000000f00 */
[----:B0-----:R-:W2:Y:S01]  /*0270*/  LDG.E R21, desc[UR18][R2.64+-0x10] ;  /* 0xfffff01202157981 */ /* 0x001ea2000c1e1900 */
[C---:B------:R-:W-:Y:S01]  /*0280*/  IMAD.WIDE R22, R14.reuse, R23, UR26 ;  /* 0x0000001a0e167e25 */ /* 0x040fe2000f8e0217 */
[----:B------:R-:W-:Y:S02]  /*0290*/  MOV R8, UR22 ;  /* 0x0000001600087c02 */ /* 0x000fe40008000f00 */
[----:B------:R-:W-:Y:S01]  /*02a0*/  MOV R9, UR23 ;  /* 0x0000001700097c02 */ /* 0x000fe20008000f00 */
[----:B------:R-:W3:Y:S02]  /*02b0*/  LDG.E R19, desc[UR18][R2.64+-0xc] ;  /* 0xfffff41202137981 */ /* 0x000ee4000c1e1900 */
[----:B------:R-:W-:-:S02]  /*02c0*/  IMAD.WIDE R8, R14, 0x4, R8 ;  /* 0x000000040e087825 */ /* 0x000fc400078e0208 */
[----:B------:R-:W2:Y:S01]  /*02d0*/  LDG.E R22, desc[UR18][R22.64] ;  /* 0x0000001216167981 */ /* 0x000ea2000c1e1900 */
[----:B------:R-:W-:Y:S01]  /*02e0*/  MOV R5, 0x4 ;  /* 0x0000000400057802 */ /* 0x000fe20000000f00 */
[C---:B------:R-:W-:Y:S02]  /*02f0*/  IMAD.WIDE R24, R14.reuse, R25, UR6 ;  /* 0x000000060e187e25 */ /* 0x040fe4000f8e0219 */
[----:B------:R0:W3:Y:S02]  /*0300*/  LDG.E R20, desc[UR18][R8.64] ;  /* 0x0000001208147981 */ /* 0x0000e4000c1e1900 */
[----:B------:R-:W-:Y:S02]  /*0310*/  IMAD.WIDE R10, R14, R11, UR8 ;  /* 0x000000080e0a7e25 */ /* 0x000fe4000f8e020b */
[----:B------:R-:W4:Y:S04]  /*0320*/  LDG.E R18, desc[UR18][R24.64] ;  /* 0x0000001218127981 */ /* 0x000f28000c1e1900 */
[----:B------:R-:W4:Y:S01]  /*0330*/  LDG.E R17, desc[UR18][R2.64+-0x8] ;  /* 0xfffff81202117981 */ /* 0x000f22000c1e1900 */
[----:B0-----:R-:W-:-:S02]  /*0340*/  HFMA2 R9, -RZ, RZ, 0, 2.384185791015625e-07 ;  /* 0x00000004ff097431 */ /* 0x001fc400000001ff */
[----:B------:R-:W-:Y:S01]  /*0350*/  IMAD.MOV.U32 R7, RZ, RZ, 0x4 ;  /* 0x00000004ff077424 */ /* 0x000fe200078e00ff */
[----:B------:R0:W5:Y:S01]  /*0360*/  LDG.E R16, desc[UR18][R10.64] ;  /* 0x000000120a107981 */ /* 0x000162000c1e1900 */
[----:B------:R-:W-:-:S03]  /*0370*/  IMAD.WIDE R4, R14, R5, UR10 ;  /* 0x0000000a0e047e25 */ /* 0x000fc6000f8e0205 */
[----:B------:R-:W5:Y:S01]  /*0380*/  LDG.E R15, desc[UR18][R2.64+-0x4] ;  /* 0xfffffc12020f7981 */ /* 0x000f62000c1e1900 */
[C---:B------:R-:W-:Y:S01]  /*0390*/  IMAD.WIDE R6, R14.reuse, R7, UR12 ;  /* 0x0000000c0e067e25 */ /* 0x040fe2000f8e0207 */
[----:B------:R-:W-:Y:S02]  /*03a0*/  MOV R27, 0x4 ;  /* 0x00000004001b7802 */ /* 0x000fe40000000f00 */
[----:B------:R1:W5:Y:S01]  /*03b0*/  LDG.E R4, desc[UR18][R4.64] ;  /* 0x0000001204047981 */ /* 0x000362000c1e1900 */
[----:B------:R-:W-:-:S03]  /*03c0*/  IMAD.WIDE R8, R14, R9, UR14 ;  /* 0x0000000e0e087e25 */ /* 0x000fc6000f8e0209 */
[----:B------:R-:W5:Y:S01]  /*03d0*/  LDG.E R23, desc[UR18][R2.64] ;  /* 0x0000001202177981 */ /* 0x000f62000c1e1900 */
[----:B0-----:R-:W-:-:S03]  /*03e0*/  IMAD.WIDE R10, R14, R27, UR16 ;  /* 0x000000100e0a7e25 */ /* 0x001fc6000f8e021b */
[----:B------:R-:W5:Y:S04]  /*03f0*/  LDG.E R7, desc[UR18][R6.64] ;  /* 0x0000001206077981 */ /* 0x000f68000c1e1900 */
[----:B------:R-:W5:Y:S04]  /*0400*/  LDG.E R24, desc[UR18][R2.64+0x4] ;  /* 0x0000041202187981 */ /* 0x000f68000c1e1900 */
[----:B------:R-:W5:Y:S04]  /*0410*/  LDG.E R8, desc[UR18][R8.64] ;  /* 0x0000001208087981 */ /* 0x000f68000c1e1900 */
[----:B------:R-:W5:Y:S04]  /*0420*/  LDG.E R25, desc[UR18][R2.64+0x8] ;  /* 0x0000081202197981 */ /* 0x000f68000c1e1900 */
[----:B------:R-:W5:Y:S04]  /*0430*/  LDG.E R10, desc[UR18][R10.64] ;  /* 0x000000120a0a7981 */ /* 0x000f68000c1e1900 */
[----:B------:R0:W5:Y:S01]  /*0440*/  LDG.E R27, desc[UR18][R2.64+0xc] ;  /* 0x00000c12021b7981 */ /* 0x000162000c1e1900 */
[----:B------:R-:W-:-:S04]  /*0450*/  UIADD3 UR5, UPT, UPT, UR5, 0x8, URZ ;  /* 0x0000000805057890 */ /* 0x000fc8000fffe0ff */
[----:B------:R-:W-:Y:S01]  /*0460*/  UISETP.NE.AND UP0, UPT, UR5, URZ, UPT ;  /* 0x000000ff0500728c */ /* 0x000fe2000bf05270 */
[----:B-1----:R-:W-:Y:S02]  /*0470*/  MOV R5, UR20 ;  /* 0x0000001400057c02 */ /* 0x002fe40008000f00 */
[----:B0-----:R-:W-:Y:S02]  /*0480*/  IADD3 R2, P0, PT, R2, 0x20, RZ ;  /* 0x0000002002027810 */ /* 0x001fe40007f1e0ff */
[----:B------:R-:W-:Y:S02]  /*0490*/  LEA R14, R5, R14, 0x3 ;  /* 0x0000000e050e7211 */ /* 0x000fe400078e18ff */
[----:B------:R-:W-:Y:S01]  /*04a0*/  IADD3.X R3, PT, PT, RZ, R3, RZ, P0, !PT ;  /* 0x00000003ff037210 */ /* 0x000fe200007fe4ff */
[----:B--2---:R-:W-:-:S04]  /*04b0*/  FFMA R22, R21, R22, R12 ;  /* 0x0000001615167223 */ /* 0x004fc8000000000c */
[----:B---3--:R-:W-:-:S04]  /*04c0*/  FFMA R20, R19, R20, R22 ;  /* 0x0000001413147223 */ /* 0x008fc80000000016 */
[----:B----4-:R-:W-:-:S04]  /*04d0*/  FFMA R18, R17, R18, R20 ;  /* 0x0000001211127223 */ /* 0x010fc80000000014 */
[----:B-----5:R-:W-:-:S04]  /*04e0*/  FFMA R16, R15, R16, R18 ;  /* 0x000000100f107223 */ /* 0x020fc80000000012 */
[----:B------:R-:W-:-:S04]  /*04f0*/  FFMA R23, R23, R4, R16 ;  /* 0x0000000417177223 */ /* 0x000fc80000000010 */
[----:B------:R-:W-:-:S04]  /*0500*/  FFMA R24, R24, R7, R23 ;  /* 0x0000000718187223 */ /* 0x000fc80000000017 */
[----:B------:R-:W-:-:S04]  /*0510*/  FFMA R8, R25, R8, R24 ;  /* 0x0000000819087223 */ /* 0x000fc80000000018 */
[----:B------:R-:W-:Y:S01]  /*0520*/  FFMA R12, R27, R10, R8 ;  /* 0x0000000a1b0c7223 */ /* 0x000fe20000000008 */
[----:B------:R-:W-:Y:S06]  /*0530*/  BRA.U UP0, `(.L_x_4) ;  /* 0xfffffffd003c7547 */ /* 0x000fec000b83ffff */
.L_x_3:
[----:B------:R-:W-:-:S04]  /*0540*/  ULOP3.LUT UR6, UR20, 0x7, URZ, 0xc0, !UPT ;  /* 0x0000000714067892 */ /* 0x000fc8000f8ec0ff */
[----:B------:R-:W-:-:S09]  /*0550*/  UISETP.NE.AND UP0, UPT, UR6, URZ, UPT ;  /* 0x000000ff0600728c */ /* 0x000fd2000bf05270 */
[----:B------:R-:W-:Y:S05]  /*0560*/  BRA.U !UP0, `(.L_x_5) ;  /* 0x0000000508387547 */ /* 0x000fea000b800000 */
[----:B------:R-:W-:Y:S02]  /*0570*/  UISETP.GE.U32.AND UP0, UPT, UR6, 0x4, UPT ;  /* 0x000000040600788c */ /* 0x000fe4000bf06070 */
[----:B------:R-:W-:-:S04]  /*0580*/  ULOP3.LUT UR5, UR20, 0x3, URZ, 0xc0, !UPT ;  /* 0x0000000314057892 */ /* 0x000fc8000f8ec0ff */
[----:B------:R-:W-:-:S03]  /*0590*/  UISETP.NE.AND UP1, UPT, UR5, URZ, UPT ;  /* 0x000000ff0500728c */ /* 0x000fc6000bf25270 */
[----:B------:R-:W-:Y:S08]  /*05a0*/  BRA.U !UP0, `(.L_x_6) ;  /* 0x00000001087c7547 */ /* 0x000ff0000b800000 */
[----:B------:R-:W1:Y:S01]  /*05b0*/  LDC.64 R6, c[0x0][0x388] ;  /* 0x0000e200ff067b82 */ /* 0x000e620000000a00 */
[----:B------:R-:W2:Y:S01]  /*05c0*/  LDCU.64 UR6, c[0x0][0x380] ;  /* 0x00007000ff0677ac */ /* 0x000ea20008000a00 */
[----:B------:R-:W-:Y:S01]  /*05d0*/  IMAD.U32 R9, RZ, RZ, UR4 ;  /* 0x00000004ff097e24 */ /* 0x000fe2000f8e00ff */
[C---:B------:R-:W-:Y:S02]  /*05e0*/  IADD3 R3, PT, PT, R13.reuse, UR4, RZ ;  /* 0x000000040d037c10 */ /* 0x040fe4000fffe0ff */
[----:B------:R-:W-:Y:S01]  /*05f0*/  IADD3 R10, P0, PT, R13, UR4, RZ ;  /* 0x000000040d0a7c10 */ /* 0x000fe2000ff1e0ff */
[----:B------:R-:W-:Y:S01]  /*0600*/  IMAD R9, R9, UR20, R0 ;  /* 0x0000001409097c24 */ /* 0x000fe2000f8e0200 */
[----:B------:R-:W-:Y:S01]  /*0610*/  MOV R11, UR20 ;  /* 0x00000014000b7c02 */ /* 0x000fe20008000f00 */
[----:B------:R-:W3:Y:S01]  /*0620*/  LDC.64 R4, c[0x0][0x380] ;  /* 0x0000e000ff047b82 */ /* 0x000ee20000000a00 */
[----:B------:R-:W-:Y:S01]  /*0630*/  MOV R15, UR20 ;  /* 0x00000014000f7c02 */ /* 0x000fe20008000f00 */
[----:B-1----:R-:W-:Y:S01]  /*0640*/  IMAD.WIDE R6, R9, 0x4, R6 ;  /* 0x0000000409067825 */ /* 0x002fe200078e0206 */
[----:B------:R-:W-:-:S05]  /*0650*/  MOV R9, UR20 ;  /* 0x0000001400097c02 */ /* 0x000fca0008000f00 */
[----:B------:R-:W-:Y:S02]  /*0660*/  IMAD.WIDE R8, R9, 0x4, R6 ;  /* 0x0000000409087825 */ /* 0x000fe400078e0206 */
[----:B0-----:R-:W4:Y:S02]  /*0670*/  LDG.E R6, desc[UR18][R6.64] ;  /* 0x0000001206067981 */ /* 0x001f24000c1e1900 */
[----:B---3--:R-:W-:Y:S01]  /*0680*/  IMAD.WIDE.U32 R4, R3, 0x4, R4 ;  /* 0x0000000403047825 */ /* 0x008fe200078e0004 */
[----:B------:R-:W-:Y:S01]  /*0690*/  IADD3.X R3, PT, PT, RZ, RZ, RZ, P0, !PT ;  /* 0x000000ffff037210 */ /* 0x000fe200007fe4ff */
[----:B------:R-:W3:Y:S01]  /*06a0*/  LDG.E R17, desc[UR18][R8.64] ;  /* 0x0000001208117981 */ /* 0x000ee2000c1e1900 */
[----:B--2---:R-:W-:-:S03]  /*06b0*/  LEA R2, P0, R10, UR6, 0x2 ;  /* 0x000000060a027c11 */ /* 0x004fc6000f8010ff */
[----:B------:R-:W4:Y:S01]  /*06c0*/  LDG.E R5, desc[UR18][R4.64] ;  /* 0x0000001204057981 */ /* 0x000f22000c1e1900 */
[----:B------:R-:W-:Y:S01]  /*06d0*/  LEA.HI.X R3, R10, UR7, R3, 0x2, P0 ;  /* 0x000000070a037c11 */ /* 0x000fe200080f1403 */
[----:B------:R-:W-:-:S04]  /*06e0*/  IMAD.WIDE R10, R11, 0x4, R8 ;  /* 0x000000040b0a7825 */ /* 0x000fc800078e0208 */
[----:B------:R-:W3:Y:S01]  /*06f0*/  LDG.E R16, desc[UR18][R2.64+0x4] ;  /* 0x0000041202107981 */ /* 0x000ee2000c1e1900 */
[----:B------:R-:W-:-:S03]  /*0700*/  IMAD.WIDE R14, R15, 0x4, R10 ;  /* 0x000000040f0e7825 */ /* 0x000fc600078e020a */
[----:B------:R-:W2:Y:S04]  /*0710*/  LDG.E R19, desc[UR18][R10.64] ;  /* 0x000000120a137981 */ /* 0x000ea8000c1e1900 */
[----:B------:R-:W2:Y:S04]  /*0720*/  LDG.E R18, desc[UR18][R2.64+0x8] ;  /* 0x0000081202127981 */ /* 0x000ea8000c1e1900 */
[----:B------:R-:W5:Y:S04]  /*0730*/  LDG.E R20, desc[UR18][R2.64+0xc] ;  /* 0x00000c1202147981 */ /* 0x000f68000c1e1900 */
[----:B------:R-:W5:Y:S01]  /*0740*/  LDG.E R14, desc[UR18][R14.64] ;  /* 0x000000120e0e7981 */ /* 0x000f62000c1e1900 */
[----:B------:R-:W-:Y:S01]  /*0750*/  UIADD3 UR4, UPT, UPT, UR4, 0x4, URZ ;  /* 0x0000000404047890 */ /* 0x000fe2000fffe0ff */
[----:B----4-:R-:W-:-:S04]  /*0760*/  FFMA R5, R5, R6, R12 ;  /* 0x0000000605057223 */ /* 0x010fc8000000000c */
[----:B---3--:R-:W-:-:S04]  /*0770*/  FFMA R5, R16, R17, R5 ;  /* 0x0000001110057223 */ /* 0x008fc80000000005 */
[----:B--2---:R-:W-:-:S04]  /*0780*/  FFMA R5, R18, R19, R5 ;  /* 0x0000001312057223 */ /* 0x004fc80000000005 */
[----:B-----5:R-:W-:-:S07]  /*0790*/  FFMA R12, R20, R14, R5 ;  /* 0x0000000e140c7223 */ /* 0x020fce0000000005 */
.L_x_6:
[----:B------:R-:W-:Y:S05]  /*07a0*/  BRA.U !UP1, `(.L_x_5) ;  /* 0x0000000109a87547 */ /* 0x000fea000b800000 */
[----:B------:R-:W-:Y:S01]  /*07b0*/  UISETP.NE.AND UP0, UPT, UR5, 0x1, UPT ;  /* 0x000000010500788c */ /* 0x000fe2000bf05270 */
[----:B------:R-:W-:Y:S01]  /*07c0*/  MOV R7, UR4 ;  /* 0x0000000400077c02 */ /* 0x000fe20008000f00 */
[----:B------:R-:W-:Y:S02]  /*07d0*/  ULOP3.LUT UR5, UR20, 0x1, URZ, 0xc0, !UPT ;  /* 0x0000000114057892 */ /* 0x000fe4000f8ec0ff */
[----:B------:R-:W-:Y:S02]  /*07e0*/  MOV R15, UR20 ;  /* 0x00000014000f7c02 */ /* 0x000fe40008000f00 */
[----:B------:R-:W-:Y:S01]  /*07f0*/  UISETP.NE.U32.AND UP1, UPT, UR5, 0x1, UPT ;  /* 0x000000010500788c */ /* 0x000fe2000bf25070 */
[----:B------:R-:W-:-:S04]  /*0800*/  PLOP3.LUT P1, PT, PT, PT, UP0, 0x80, 0x8 ;  /* 0x000000000008781c */ /* 0x000fc80003f2f008 */
[----:B------:R-:W1:Y:S01]  /*0810*/  @UP0 LDCU.128 UR8, c[0x0][0x380] ;  /* 0x00007000ff0807ac */ /* 0x000e620008000c00 */
[----:B------:R-:W-:Y:S01]  /*0820*/  PLOP3.LUT P0, PT, PT, PT, UP1, 0x80, 0x8 ;  /* 0x000000000008781c */ /* 0x000fe20003f0f018 */
[----:B------:R-:W2:Y:S04]  /*0830*/  @UP0 LDCU.64 UR6, c[0x0][0x380] ;  /* 0x00007000ff0607ac */ /* 0x000ea80008000a00 */
[----:B------:R-:W3:Y:S03]  /*0840*/  @!UP1 LDCU.128 UR12, c[0x0][0x380] ;  /* 0x00007000ff0c97ac */ /* 0x000ee60008000c00 */
[C---:B------:R-:W-:Y:S02]  /*0850*/  @P1 IADD3 R3, PT, PT, R13.reuse, UR4, RZ ;  /* 0x000000040d031c10 */ /* 0x040fe4000fffe0ff */
[----:B------:R-:W-:Y:S01]  /*0860*/  @P1 IADD3 R6, P2, PT, R13, UR4, RZ ;  /* 0x000000040d061c10 */ /* 0x000fe2000ff5e0ff */
[----:B------:R-:W-:Y:S01]  /*0870*/  @UP0 UIADD3 UR4, UPT, UPT, UR4, 0x2, URZ ;  /* 0x0000000204040890 */ /* 0x000fe2000fffe0ff */
[----:B-1----:R-:W-:Y:S01]  /*0880*/  MOV R11, UR9 ;  /* 0x00000009000b7c02 */ /* 0x002fe20008000f00 */
[----:B------:R-:W-:Y:S01]  /*0890*/  IMAD.U32 R10, RZ, RZ, UR8 ;  /* 0x00000008ff0a7e24 */ /* 0x000fe2000f8e00ff */
[----:B------:R-:W-:-:S02]  /*08a0*/  MOV R4, UR10 ;  /* 0x0000000a00047c02 */ /* 0x000fc40008000f00 */
[----:B------:R-:W-:Y:S01]  /*08b0*/  MOV R5, UR11 ;  /* 0x0000000b00057c02 */ /* 0x000fe20008000f00 */
[----:B------:R-:W-:-:S04]  /*08c0*/  @P1 IMAD.WIDE.U32 R10, R3, 0x4, R10 ;  /* 0x00000004030a1825 */ /* 0x000fc800078e000a */
[----:B------:R-:W-:Y:S01]  /*08d0*/  @P1 IMAD R3, R7, UR20, R0 ;  /* 0x0000001407031c24 */ /* 0x000fe2000f8e0200 */
[----:B------:R-:W-:Y:S01]  /*08e0*/  @P1 IADD3.X R7, PT, PT, RZ, RZ, RZ, P2, !PT ;  /* 0x000000ffff071210 */ /* 0x000fe200017fe4ff */
[----:B------:R-:W-:Y:S01]  /*08f0*/  IMAD.U32 R19, RZ, RZ, UR4 ;  /* 0x00000004ff137e24 */ /* 0x000fe2000f8e00ff */
[C---:B--2---:R-:W-:Y:S01]  /*0900*/  @P1 LEA R2, P2, R6.reuse, UR6, 0x2 ;  /* 0x0000000606021c11 */ /* 0x044fe2000f8410ff */
[----:B------:R-:W-:Y:S01]  /*0910*/  @P1 IMAD.WIDE R4, R3, 0x4, R4 ;  /* 0x0000000403041825 */ /* 0x000fe200078e0204 */
[----:B------:R-:W-:Y:S01]  /*0920*/  @!P0 IADD3 R17, PT, PT, R13, UR4, RZ ;  /* 0x000000040d118c10 */ /* 0x000fe2000fffe0ff */
[----:B0-----:R-:W2:Y:S01]  /*0930*/  @P1 LDG.E R11, desc[UR18][R10.64] ;  /* 0x000000120a0b1981 */ /* 0x001ea2000c1e1900 */
[----:B------:R-:W-:Y:S01]  /*0940*/  @P1 LEA.HI.X R3, R6, UR7, R7, 0x2, P2 ;  /* 0x0000000706031c11 */ /* 0x000fe200090f1407 */
[----:B------:R-:W-:Y:S01]  /*0950*/  @!P0 IMAD R19, R19, UR20, R0 ;  /* 0x0000001413138c24 */ /* 0x000fe2000f8e0200 */
[----:B---3--:R-:W-:Y:S01]  /*0960*/  MOV R6, UR12 ;  /* 0x0000000c00067c02 */ /* 0x008fe20008000f00 */
[----:B------:R-:W-:Y:S01]  /*0970*/  @P1 IMAD.WIDE R14, R15, 0x4, R4 ;  /* 0x000000040f0e1825 */ /* 0x000fe200078e0204 */
[----:B------:R-:W-:Y:S01]  /*0980*/  MOV R7, UR13 ;  /* 0x0000000d00077c02 */ /* 0x000fe20008000f00 */
[----:B------:R-:W2:Y:S01]  /*0990*/  @P1 LDG.E R4, desc[UR18][R4.64] ;  /* 0x0000001204041981 */ /* 0x000ea2000c1e1900 */
[----:B------:R-:W-:-:S02]  /*09a0*/  MOV R8, UR14 ;  /* 0x0000000e00087c02 */ /* 0x000fc40008000f00 */
[----:B------:R-:W-:Y:S01]  /*09b0*/  MOV R9, UR15 ;  /* 0x0000000f00097c02 */ /* 0x000fe20008000f00 */
[----:B------:R-:W-:Y:S01]  /*09c0*/  @!P0 IMAD.WIDE.U32 R6, R17, 0x4, R6 ;  /* 0x0000000411068825 */ /* 0x000fe200078e0006 */
[----:B------:R-:W3:Y:S03]  /*09d0*/  @P1 LDG.E R14, desc[UR18][R14.64] ;  /* 0x000000120e0e1981 */ /* 0x000ee6000c1e1900 */
[----:B------:R-:W-:Y:S01]  /*09e0*/  @!P0 IMAD.WIDE R8, R19, 0x4, R8 ;  /* 0x0000000413088825 */ /* 0x000fe200078e0208 */
[----:B------:R-:W3:Y:S04]  /*09f0*/  @P1 LDG.E R2, desc[UR18][R2.64+0x4] ;  /* 0x0000041202021981 */ /* 0x000ee8000c1e1900 */
[----:B------:R-:W4:Y:S04]  /*0a00*/  @!P0 LDG.E R7, desc[UR18][R6.64] ;  /* 0x0000001206078981 */ /* 0x000f28000c1e1900 */
[----:B------:R-:W4:Y:S01]  /*0a10*/  @!P0 LDG.E R8, desc[UR18][R8.64] ;  /* 0x0000001208088981 */ /* 0x000f22000c1e1900 */
[----:B--2---:R-:W-:-:S04]  /*0a20*/  @P1 FFMA R11, R11, R4, R12 ;  /* 0x000000040b0b1223 */ /* 0x004fc8000000000c */
[----:B---3--:R-:W-:-:S04]  /*0a30*/  @P1 FFMA R12, R2, R14, R11 ;  /* 0x0000000e020c1223 */ /* 0x008fc8000000000b */
[----:B----4-:R-:W-:-:S07]  /*0a40*/  @!P0 FFMA R12, R7, R8, R12 ;  /* 0x00000008070c8223 */ /* 0x010fce000000000c */
.L_x_5:
[----:B------:R-:W1:Y:S01]  /*0a50*/  LDC.64 R2, c[0x0][0x390] ;  /* 0x0000e400ff027b82 */ /* 0x000e620000000a00 */
[----:B------:R-:W-:-:S05]  /*0a60*/  IADD3 R13, PT, PT, R0, R13, RZ ;  /* 0x0000000d000d7210 */ /* 0x000fca0007ffe0ff */
[----:B-1----:R-:W-:-:S05]  /*0a70*/  IMAD.WIDE R2, R13, 0x4, R2 ;  /* 0x000000040d027825 */ /* 0x002fca00078e0202 */
[----:B0-----:R-:W-:Y:S01]  /*0a80*/  STG.E desc[UR18][R2.64], R12 ;  /* 0x0000000c02007986 */ /* 0x001fe2000c101912 */
[----:B------:R-:W-:Y:S05]  /*0a90*/  EXIT ;  /* 0x000000000000794d */ /* 0x000fea0003800000 */
.L_x_7:
        /* <DEDUP_REMOVED lines=14> */
.L_x_9:


//--------------------- .nv.shared._Z19matrixMultiplyTiledPfS_S_i --------------------------
	.section	.nv.shared._Z19matrixMultiplyTiledPfS_S_i,"aw",@nobits
	.sectionflags	@""
	.align	4
.nv.shared._Z19matrixMultiplyTiledPfS_S_i:
	.zero		3072


//--------------------- .nv.shared.reserved.0     --------------------------
	.section	.nv.shared.reserved.0,"aw",@nobits
	.weak		__nv_reservedSMEM_offset_0_alias
	.size		__nv_reservedSMEM_offset_0_alias, 0, 64
	.other		__nv_reservedSMEM_offset_0_alias,@"STO_CUDA_RESERVED_SHARED STV_DEFAULT"
__nv_reservedSMEM_offset_0_alias:
	.zero		0
	.zero		64


//--------------------- .nv.constant0._Z19matrixMultiplyTiledPfS_S_i --------------------------
	.section	.nv.constant0._Z19matrixMultiplyTiledPfS_S_i,"a",@progbits
	.sectionflags	@""
	.align	4
.nv.constant0._Z19matrixMultiplyTiledPfS_S_i:
	.zero		924


//--------------------- .nv.constant0._Z18matrixMultiplyBasePfS_S_i --------------------------
	.section	.nv.constant0._Z18matrixMultiplyBasePfS_S_i,"a",@progbits
	.sectionflags	@""
	.align	4
.nv.constant0._Z18matrixMultiplyBasePfS_S_i:
	.zero		924


//--------------------- SYMBOLS --------------------------

	.type		.nv.reservedSmem.offset0,@object
	.size		.nv.reservedSmem.offset0,0x4
	.type		.nv.reservedSmem.cap,@object
	.size		.nv.reservedSmem.cap,0x4
